	.headerflags	@"EF_CUDA_TEXMODE_UNIFIED EF_CUDA_64BIT_ADDRESS EF_CUDA_ACCELERATORS EF_CUDA_SM90 EF_CUDA_VIRTUAL_SM(EF_CUDA_SM90)"
	.elftype	@"ET_EXEC"


//--------------------- .nv.info                  --------------------------
	.section	.nv.info,"",@"SHT_CUDA_INFO"
	.align	4


	//----- nvinfo : EIATTR_REGCOUNT
	.align		4
        /*0000*/ 	.byte	0x04, 0x2f
        /*0002*/ 	.short	(.L_1 - .L_0)
	.align		4
.L_0:
        /*0004*/ 	.word	index@(triton_poi_fused_pow_4)
        /*0008*/ 	.word	0x0000000a


	//----- nvinfo : EIATTR_MIN_STACK_SIZE
	.align		4
.L_1:
        /*000c*/ 	.byte	0x04, 0x12
        /*000e*/ 	.short	(.L_3 - .L_2)
	.align		4
.L_2:
        /*0010*/ 	.word	index@(triton_poi_fused_pow_4)
        /*0014*/ 	.word	0x00000000


	//----- nvinfo : EIATTR_FRAME_SIZE
	.align		4
.L_3:
        /*0018*/ 	.byte	0x04, 0x11
        /*001a*/ 	.short	(.L_5 - .L_4)
	.align		4
.L_4:
        /*001c*/ 	.word	index@(triton_poi_fused_pow_4)
        /*0020*/ 	.word	0x00000000


	//----- nvinfo : EIATTR_MIN_STACK_SIZE
	.align		4
.L_5:
        /*0024*/ 	.byte	0x04, 0x12
        /*0026*/ 	.short	(.L_7 - .L_6)
	.align		4
.L_6:
        /*0028*/ 	.word	index@(triton_poi_fused_pow_4)
        /*002c*/ 	.word	0x00000000
.L_7:


//--------------------- .nv.info.triton_poi_fused_pow_4 --------------------------
	.section	.nv.info.triton_poi_fused_pow_4,"",@"SHT_CUDA_INFO"
	.sectionflags	@""
	.align	4


	//----- nvinfo : EIATTR_CUDA_API_VERSION
	.align		4
        /*0000*/ 	.byte	0x04, 0x37
        /*0002*/ 	.short	(.L_9 - .L_8)
.L_8:
        /*0004*/ 	.word	0x0000007c


	//----- nvinfo : EIATTR_KPARAM_INFO
	.align		4
.L_9:
        /*0008*/ 	.byte	0x04, 0x17
        /*000a*/ 	.short	(.L_11 - .L_10)
.L_10:
        /*000c*/ 	.word	0x00000000
        /*0010*/ 	.short	0x0002
        /*0012*/ 	.short	0x0010
        /*0014*/ 	.byte	0x00, 0xf0, 0x11, 0x00


	//----- nvinfo : EIATTR_KPARAM_INFO
	.align		4
.L_11:
        /*0018*/ 	.byte	0x04, 0x17
        /*001a*/ 	.short	(.L_13 - .L_12)
.L_12:
        /*001c*/ 	.word	0x00000000
        /*0020*/ 	.short	0x0001
        /*0022*/ 	.short	0x0008
        /*0024*/ 	.byte	0x00, 0xf4, 0x21, 0x00


	//----- nvinfo : EIATTR_KPARAM_INFO
	.align		4
.L_13:
        /*0028*/ 	.byte	0x04, 0x17
        /*002a*/ 	.short	(.L_15 - .L_14)
.L_14:
        /*002c*/ 	.word	0x00000000
        /*0030*/ 	.short	0x0000
        /*0032*/ 	.short	0x0000
        /*0034*/ 	.byte	0x00, 0xf4, 0x21, 0x00


	//----- nvinfo : EIATTR_SPARSE_MMA_MASK
	.align		4
.L_15:
        /*0038*/ 	.byte	0x03, 0x50
        /*003a*/ 	.short	0x0000


	//----- nvinfo : EIATTR_MAXREG_COUNT
	.align		4
        /*003c*/ 	.byte	0x03, 0x1b
        /*003e*/ 	.short	0x00ff


	//----- nvinfo : EIATTR_EXIT_INSTR_OFFSETS
	.align		4
        /*0040*/ 	.byte	0x04, 0x1c
        /*0042*/ 	.short	(.L_17 - .L_16)


	//   ....[0]....
.L_16:
        /*0044*/ 	.word	0x000000f0


	//----- nvinfo : EIATTR_REQNTID
	.align		4
.L_17:
        /*0048*/ 	.byte	0x04, 0x10
        /*004a*/ 	.short	(.L_19 - .L_18)
.L_18:
        /*004c*/ 	.word	0x00000100
        /*0050*/ 	.word	0x00000001
        /*0054*/ 	.word	0x00000001


	//----- nvinfo : EIATTR_CBANK_PARAM_SIZE
	.align		4
.L_19:
        /*0058*/ 	.byte	0x03, 0x19
        /*005a*/ 	.short	0x0014


	//----- nvinfo : EIATTR_PARAM_CBANK
	.align		4
        /*005c*/ 	.byte	0x04, 0x0a
        /*005e*/ 	.short	(.L_21 - .L_20)
	.align		4
.L_20:
        /*0060*/ 	.word	index@(.nv.constant0.triton_poi_fused_pow_4)
        /*0064*/ 	.short	0x0210
        /*0066*/ 	.short	0x0014


	//----- nvinfo : EIATTR_SW_WAR
	.align		4
.L_21:
        /*0068*/ 	.byte	0x04, 0x36
        /*006a*/ 	.short	(.L_23 - .L_22)
.L_22:
        /*006c*/ 	.word	0x00000008
.L_23:


//--------------------- .nv.callgraph             --------------------------
	.section	.nv.callgraph,"",@"SHT_CUDA_CALLGRAPH"
	.align	4
	.sectionentsize	8
	.align		4
        /*0000*/ 	.word	0x00000000
	.align		4
        /*0004*/ 	.word	0xffffffff
	.align		4
        /*0008*/ 	.word	0x00000000
	.align		4
        /*000c*/ 	.word	0xfffffffe
	.align		4
        /*0010*/ 	.word	0x00000000
	.align		4
        /*0014*/ 	.word	0xfffffffd
	.align		4
        /*0018*/ 	.word	0x00000000
	.align		4
        /*001c*/ 	.word	0xfffffffc


//--------------------- .text.triton_poi_fused_pow_4 --------------------------
	.section	.text.triton_poi_fused_pow_4,"ax",@progbits
	.align	128
        .global         triton_poi_fused_pow_4
        .type           triton_poi_fused_pow_4,@function
        .size           triton_poi_fused_pow_4,(.L_x_1 - triton_poi_fused_pow_4)
        .other          triton_poi_fused_pow_4,@"STO_CUDA_ENTRY STV_DEFAULT"
triton_poi_fused_pow_4:
.text.triton_poi_fused_pow_4:
[----:B------:R-:W-:Y:S01]  /*0000*/  LDC R1, c[0x0][0x28] ;  /* 0x00000a00ff017b82 */ /* 0x000fe20000000800 */
[----:B------:R-:W1:Y:S07]  /*0010*/  S2R R0, SR_TID.X ;  /* 0x0000000000007919 */ /* 0x000e6e0000002100 */
[----:B------:R-:W2:Y:S01]  /*0020*/  LDC.64 R2, c[0x0][0x210] ;  /* 0x00008400ff027b82 */ /* 0x000ea20000000a00 */
[----:B------:R-:W-:Y:S01]  /*0030*/  ULDC.64 UR4, c[0x0][0x208] ;  /* 0x0000820000047ab9 */ /* 0x000fe20000000a00 */
[----:B------:R-:W3:Y:S06]  /*0040*/  S2R R7, SR_CTAID.X ;  /* 0x0000000000077919 */ /* 0x000eec0000002500 */
[----:B------:R-:W4:Y:S01]  /*0050*/  LDC.64 R4, c[0x0][0x218] ;  /* 0x00008600ff047b82 */ /* 0x000f220000000a00 */
[----:B-1----:R-:W-:-:S04]  /*0060*/  SHF.L.U32 R0, R0, 0x1, RZ ;  /* 0x0000000100007819 */ /* 0x002fc800000006ff */
[----:B------:R-:W-:-:S04]  /*0070*/  LOP3.LUT R0, R0, 0x1fe, RZ, 0xc0, !PT ;  /* 0x000001fe00007812 */ /* 0x000fc800078ec0ff */
[----:B---3--:R-:W-:-:S05]  /*0080*/  LEA R7, R7, R0, 0x9 ;  /* 0x0000000007077211 */ /* 0x008fca00078e48ff */
[----:B--2---:R-:W-:-:S06]  /*0090*/  IMAD.WIDE R2, R7, 0x4, R2 ;  /* 0x0000000407027825 */ /* 0x004fcc00078e0202 */
[----:B------:R-:W2:Y:S01]  /*00a0*/  LDG.E.64 R2, desc[UR4][R2.64] ;  /* 0x0000000402027981 */ /* 0x000ea2000c1e1b00 */
[----:B----4-:R-:W-:-:S04]  /*00b0*/  IMAD.WIDE R4, R7, 0x4, R4 ;  /* 0x0000000407047825 */ /* 0x010fc800078e0204 */
[----:B--2---:R-:W-:Y:S01]  /*00c0*/  FMUL R6, R2, R2 ;  /* 0x0000000202067220 */ /* 0x004fe20000400000 */
[----:B------:R-:W-:-:S05]  /*00d0*/  FMUL R7, R3, R3 ;  /* 0x0000000303077220 */ /* 0x000fca0000400000 */
[----:B------:R-:W-:Y:S01]  /*00e0*/  STG.E.64 desc[UR4][R4.64], R6 ;  /* 0x0000000604007986 */ /* 0x000fe2000c101b04 */
[----:B------:R-:W-:Y:S05]  /*00f0*/  EXIT ;  /* 0x000000000000794d */ /* 0x000fea0003800000 */
.L_x_0:
[----:B------:R-:W-:-:S00]  /*0100*/  BRA `(.L_x_0) ;  /* 0xfffffffc00fc7947 */ /* 0x000fc0000383ffff */
[----:B------:R-:W-:-:S00]  /*0110*/  NOP ;  /* 0x0000000000007918 */ /* 0x000fc00000000000 */
        /* <DEDUP_REMOVED lines=14> */
.L_x_1:


//--------------------- .nv.constant0.triton_poi_fused_pow_4 --------------------------
	.section	.nv.constant0.triton_poi_fused_pow_4,"a",@progbits
	.sectionflags	@""
	.align	4
.nv.constant0.triton_poi_fused_pow_4:
	.zero		548
